//
// Generated by NVIDIA NVVM Compiler
//
// Compiler Build ID: CL-36424714
// Cuda compilation tools, release 13.0, V13.0.88
// Based on NVVM 20.0.0
//

.version 9.0
.target sm_100
.address_size 64

	// .globl	_Z17mergeSortGPUBasicPiS_i
.extern .shared .align 16 .b8 sharedData[];

.visible .entry _Z17mergeSortGPUBasicPiS_i(
	.param .u64 .ptr .align 1 _Z17mergeSortGPUBasicPiS_i_param_0,
	.param .u64 .ptr .align 1 _Z17mergeSortGPUBasicPiS_i_param_1,
	.param .u32 _Z17mergeSortGPUBasicPiS_i_param_2
)
{
	.reg .b32 	%r<11>;
	.reg .b64 	%rd<8>;

	ld.param.u64 	%rd1, [_Z17mergeSortGPUBasicPiS_i_param_0];
	ld.param.u64 	%rd2, [_Z17mergeSortGPUBasicPiS_i_param_1];
	cvta.to.global.u64 	%rd3, %rd2;
	cvta.to.global.u64 	%rd4, %rd1;
	mov.u32 	%r1, %tid.x;
	mov.u32 	%r2, %ctaid.x;
	mov.u32 	%r3, %ntid.x;
	mad.lo.s32 	%r4, %r2, %r3, %r1;
	mul.wide.u32 	%rd5, %r4, 4;
	add.s64 	%rd6, %rd4, %rd5;
	ld.global.u32 	%r5, [%rd6];
	shl.b32 	%r6, %r1, 2;
	mov.u32 	%r7, sharedData;
	add.s32 	%r8, %r7, %r6;
	st.shared.u32 	[%r8], %r5;
	bar.sync 	0;
	ld.shared.u32 	%r9, [%r8];
	add.s32 	%r10, %r9, 1;
	add.s64 	%rd7, %rd3, %rd5;
	st.global.u32 	[%rd7], %r10;
	ret;

}


// ===== COMPILED SASS (sm_100) =====

	.target	sm_100

	.elftype	@"ET_EXEC"


//--------------------- .note.nv.tkinfo           --------------------------
	.section	.note.nv.tkinfo,"",@"SHT_NOTE"
	.sectionflags	@"SHF_NOTE_NV_TKINFO"
	.tkinfo
        /*0018*/ 	.word	0x00000002
        /*0030*/ 	.string	""
        /*0030*/ 	.string	"ptxas"
        /*0030*/ 	.string	"Cuda compilation tools, release 13.0, V13.0.88"
        /*0030*/ 	.string	"Build cuda_13.0.r13.0/compiler.36424714_0"
        /*0030*/ 	.string	"-arch sm_100 -m 64 "



//--------------------- .note.nv.cuinfo           --------------------------
	.section	.note.nv.cuinfo,"",@"SHT_NOTE"
	.sectionflags	@"SHF_NOTE_NV_CUINFO"
        /*0018*/ 	.short	0x0002
        /*001a*/ 	.short	0x0064
        /*001c*/ 	.short	0x0082
	.zero		2


//--------------------- .nv.info                  --------------------------
	.section	.nv.info,"",@"SHT_CUDA_INFO"
	.align	4


	//----- nvinfo : EIATTR_REGCOUNT
	.align		4
        /*0000*/ 	.byte	0x04, 0x2f
        /*0002*/ 	.short	(.L_1 - .L_0)
	.align		4
.L_0:
        /*0004*/ 	.word	index@(_Z17mergeSortGPUBasicPiS_i)
        /*0008*/ 	.word	0x0000000c


	//----- nvinfo : EIATTR_FRAME_SIZE
	.align		4
.L_1:
        /*000c*/ 	.byte	0x04, 0x11
        /*000e*/ 	.short	(.L_3 - .L_2)
	.align		4
.L_2:
        /*0010*/ 	.word	index@(_Z17mergeSortGPUBasicPiS_i)
        /*0014*/ 	.word	0x00000000


	//----- nvinfo : EIATTR_MIN_STACK_SIZE
	.align		4
.L_3:
        /*0018*/ 	.byte	0x04, 0x12
        /*001a*/ 	.short	(.L_5 - .L_4)
	.align		4
.L_4:
        /*001c*/ 	.word	index@(_Z17mergeSortGPUBasicPiS_i)
        /*0020*/ 	.word	0x00000000
.L_5:


//--------------------- .nv.compat                --------------------------
	.section	.nv.compat,"",@"SHT_CUDA_COMPAT_INFO"
	.align	4
        /*0000*/ 	.byte	0x02, 0x09, 0x00, 0x00, 0x02, 0x02, 0x01, 0x00, 0x02, 0x05, 0x05, 0x00, 0x03, 0x07, 0x01, 0x01
        /*0010*/ 	.byte	0x02, 0x03, 0x00, 0x00, 0x02, 0x06, 0x01, 0x00, 0x04, 0x0b, 0x08, 0x00, 0x09, 0x00, 0x00, 0x00
        /*0020*/ 	.byte	0x00, 0x00, 0x00, 0x00


//--------------------- .nv.info._Z17mergeSortGPUBasicPiS_i --------------------------
	.section	.nv.info._Z17mergeSortGPUBasicPiS_i,"",@"SHT_CUDA_INFO"
	.sectionflags	@""
	.align	4


	//----- nvinfo : EIATTR_CUDA_API_VERSION
	.align		4
        /*0000*/ 	.byte	0x04, 0x37
        /*0002*/ 	.short	(.L_7 - .L_6)
.L_6:
        /*0004*/ 	.word	0x00000082


	//----- nvinfo : EIATTR_KPARAM_INFO
	.align		4
.L_7:
        /*0008*/ 	.byte	0x04, 0x17
        /*000a*/ 	.short	(.L_9 - .L_8)
.L_8:
        /*000c*/ 	.word	0x00000000
        /*0010*/ 	.short	0x0002
        /*0012*/ 	.short	0x0010
        /*0014*/ 	.byte	0x00, 0xf0, 0x11, 0x00


	//----- nvinfo : EIATTR_KPARAM_INFO
	.align		4
.L_9:
        /*0018*/ 	.byte	0x04, 0x17
        /*001a*/ 	.short	(.L_11 - .L_10)
.L_10:
        /*001c*/ 	.word	0x00000000
        /*0020*/ 	.short	0x0001
        /*0022*/ 	.short	0x0008
        /*0024*/ 	.byte	0x00, 0xf5, 0x21, 0x00


	//----- nvinfo : EIATTR_KPARAM_INFO
	.align		4
.L_11:
        /*0028*/ 	.byte	0x04, 0x17
        /*002a*/ 	.short	(.L_13 - .L_12)
.L_12:
        /*002c*/ 	.word	0x00000000
        /*0030*/ 	.short	0x0000
        /*0032*/ 	.short	0x0000
        /*0034*/ 	.byte	0x00, 0xf5, 0x21, 0x00


	//----- nvinfo : EIATTR_SPARSE_MMA_MASK
	.align		4
.L_13:
        /*0038*/ 	.byte	0x03, 0x50
        /*003a*/ 	.short	0x0000


	//----- nvinfo : EIATTR_MAXREG_COUNT
	.align		4
        /*003c*/ 	.byte	0x03, 0x1b
        /*003e*/ 	.short	0x00ff


	//----- nvinfo : EIATTR_NUM_BARRIERS
	.align		4
        /*0040*/ 	.byte	0x02, 0x4c
        /*0042*/ 	.byte	0x01
	.zero		1


	//----- nvinfo : EIATTR_MERCURY_ISA_VERSION
	.align		4
        /*0044*/ 	.byte	0x03, 0x5f
        /*0046*/ 	.short	0x0101


	//----- nvinfo : EIATTR_VRC_CTA_INIT_COUNT
	.align		4
        /*0048*/ 	.byte	0x02, 0x4a
	.zero		1
	.zero		1


	//----- nvinfo : EIATTR_EXIT_INSTR_OFFSETS
	.align		4
        /*004c*/ 	.byte	0x04, 0x1c
        /*004e*/ 	.short	(.L_15 - .L_14)


	//   ....[0]....
.L_14:
        /*0050*/ 	.word	0x00000140


	//----- nvinfo : EIATTR_CBANK_PARAM_SIZE
	.align		4
.L_15:
        /*0054*/ 	.byte	0x03, 0x19
        /*0056*/ 	.short	0x0014


	//----- nvinfo : EIATTR_PARAM_CBANK
	.align		4
        /*0058*/ 	.byte	0x04, 0x0a
        /*005a*/ 	.short	(.L_17 - .L_16)
	.align		4
.L_16:
        /*005c*/ 	.word	index@(.nv.constant0._Z17mergeSortGPUBasicPiS_i)
        /*0060*/ 	.short	0x0380
        /*0062*/ 	.short	0x0014


	//----- nvinfo : EIATTR_SW_WAR
	.align		4
.L_17:
        /*0064*/ 	.byte	0x04, 0x36
        /*0066*/ 	.short	(.L_19 - .L_18)
.L_18:
        /*0068*/ 	.word	0x00000008
.L_19:


//--------------------- .nv.callgraph             --------------------------
	.section	.nv.callgraph,"",@"SHT_CUDA_CALLGRAPH"
	.align	4
	.sectionentsize	8
	.align		4
        /*0000*/ 	.word	0x00000000
	.align		4
        /*0004*/ 	.word	0xffffffff
	.align		4
        /*0008*/ 	.word	0x00000000
	.align		4
        /*000c*/ 	.word	0xfffffffe
	.align		4
        /*0010*/ 	.word	0x00000000
	.align		4
        /*0014*/ 	.word	0xfffffffd
	.align		4
        /*0018*/ 	.word	0x00000000
	.align		4
        /*001c*/ 	.word	0xfffffffc


//--------------------- .text._Z17mergeSortGPUBasicPiS_i --------------------------
	.section	.text._Z17mergeSortGPUBasicPiS_i,"ax",@progbits
	.align	128
        .global         _Z17mergeSortGPUBasicPiS_i
        .type           _Z17mergeSortGPUBasicPiS_i,@function
        .size           _Z17mergeSortGPUBasicPiS_i,(.L_x_1 - _Z17mergeSortGPUBasicPiS_i)
        .other          _Z17mergeSortGPUBasicPiS_i,@"STO_CUDA_ENTRY STV_DEFAULT"
_Z17mergeSortGPUBasicPiS_i:
.text._Z17mergeSortGPUBasicPiS_i:
[----:B------:R-:W-:Y:S01]  /*0000*/  LDC R1, c[0x0][0x37c] ;  /* 0x0000df00ff017b82 */ /* 0x000fe20000000800 */
[----:B------:R-:W0:Y:S07]  /*0010*/  S2R R9, SR_TID.X ;  /* 0x0000000000097919 */ /* 0x000e2e0000002100 */
[----:B------:R-:W0:Y:S01]  /*0020*/  S2UR UR4, SR_CTAID.X ;  /* 0x00000000000479c3 */ /* 0x000e220000002500 */
[----:B------:R-:W1:Y:S07]  /*0030*/  LDCU.64 UR6, c[0x0][0x358] ;  /* 0x00006b00ff0677ac */ /* 0x000e6e0008000a00 */
[----:B------:R-:W0:Y:S08]  /*0040*/  LDC R0, c[0x0][0x360] ;  /* 0x0000d800ff007b82 */ /* 0x000e300000000800 */
[----:B------:R-:W2:Y:S08]  /*0050*/  LDC.64 R2, c[0x0][0x380] ;  /* 0x0000e000ff027b82 */ /* 0x000eb00000000a00 */
[----:B------:R-:W3:Y:S01]  /*0060*/  S2UR UR5, SR_CgaCtaId ;  /* 0x00000000000579c3 */ /* 0x000ee20000008800 */
[----:B0-----:R-:W-:-:S07]  /*0070*/  IMAD R7, R0, UR4, R9 ;  /* 0x0000000400077c24 */ /* 0x001fce000f8e0209 */
[----:B------:R-:W0:Y:S01]  /*0080*/  LDC.64 R4, c[0x0][0x388] ;  /* 0x0000e200ff047b82 */ /* 0x000e220000000a00 */
[----:B--2---:R-:W-:-:S06]  /*0090*/  IMAD.WIDE.U32 R2, R7, 0x4, R2 ;  /* 0x0000000407027825 */ /* 0x004fcc00078e0002 */
[----:B-1----:R-:W2:Y:S01]  /*00a0*/  LDG.E R2, desc[UR6][R2.64] ;  /* 0x0000000602027981 */ /* 0x002ea2000c1e1900 */
[----:B------:R-:W-:Y:S02]  /*00b0*/  UMOV UR4, 0x400 ;  /* 0x0000040000047882 */ /* 0x000fe40000000000 */
[----:B---3--:R-:W-:-:S06]  /*00c0*/  ULEA UR4, UR5, UR4, 0x18 ;  /* 0x0000000405047291 */ /* 0x008fcc000f8ec0ff */
[----:B------:R-:W-:Y:S01]  /*00d0*/  LEA R9, R9, UR4, 0x2 ;  /* 0x0000000409097c11 */ /* 0x000fe2000f8e10ff */
[----:B0-----:R-:W-:-:S04]  /*00e0*/  IMAD.WIDE.U32 R4, R7, 0x4, R4 ;  /* 0x0000000407047825 */ /* 0x001fc800078e0004 */
[----:B--2---:R-:W-:Y:S01]  /*00f0*/  STS [R9], R2 ;  /* 0x0000000209007388 */ /* 0x004fe20000000800 */
[----:B------:R-:W-:Y:S06]  /*0100*/  BAR.SYNC.DEFER_BLOCKING 0x0 ;  /* 0x0000000000007b1d */ /* 0x000fec0000010000 */
[----:B------:R-:W0:Y:S02]  /*0110*/  LDS R0, [R9] ;  /* 0x0000000009007984 */ /* 0x000e240000000800 */
[----:B0-----:R-:W-:-:S05]  /*0120*/  IADD3 R7, PT, PT, R0, 0x1, RZ ;  /* 0x0000000100077810 */ /* 0x001fca0007ffe0ff */
[----:B------:R-:W-:Y:S01]  /*0130*/  STG.E desc[UR6][R4.64], R7 ;  /* 0x0000000704007986 */ /* 0x000fe2000c101906 */
[----:B------:R-:W-:Y:S05]  /*0140*/  EXIT ;  /* 0x000000000000794d */ /* 0x000fea0003800000 */
.L_x_0:
[----:B------:R-:W-:-:S00]  /*0150*/  BRA `(.L_x_0) ;  /* 0xfffffffc00fc7947 */ /* 0x000fc0000383ffff */
[----:B------:R-:W-:-:S00]  /*0160*/  NOP ;  /* 0x0000000000007918 */ /* 0x000fc00000000000 */
        /* <DEDUP_REMOVED lines=9> */
.L_x_1:


//--------------------- .nv.shared._Z17mergeSortGPUBasicPiS_i --------------------------
	.section	.nv.shared._Z17mergeSortGPUBasicPiS_i,"aw",@nobits
	.sectionflags	@""
	.align	16
	.zero		1024


//--------------------- .nv.shared.reserved.0     --------------------------
	.section	.nv.shared.reserved.0,"aw",@nobits
	.weak		__nv_reservedSMEM_offset_0_alias
	.size		__nv_reservedSMEM_offset_0_alias, 0, 64
	.other		__nv_reservedSMEM_offset_0_alias,@"STO_CUDA_RESERVED_SHARED STV_DEFAULT"
__nv_reservedSMEM_offset_0_alias:
	.zero		0
	.zero		64


//--------------------- .nv.constant0._Z17mergeSortGPUBasicPiS_i --------------------------
	.section	.nv.constant0._Z17mergeSortGPUBasicPiS_i,"a",@progbits
	.sectionflags	@""
	.align	4
.nv.constant0._Z17mergeSortGPUBasicPiS_i:
	.zero		916


//--------------------- SYMBOLS --------------------------

	.type		.nv.reservedSmem.offset0,@object
	.size		.nv.reservedSmem.offset0,0x4
	.type		.nv.reservedSmem.cap,@object
	.size		.nv.reservedSmem.cap,0x4
